	.headerflags	@"EF_CUDA_TEXMODE_UNIFIED EF_CUDA_64BIT_ADDRESS EF_CUDA_ACCELERATORS EF_CUDA_SM90 EF_CUDA_VIRTUAL_SM(EF_CUDA_SM90)"
	.elftype	@"ET_EXEC"


//--------------------- .nv.info                  --------------------------
	.section	.nv.info,"",@"SHT_CUDA_INFO"
	.align	4


	//----- nvinfo : EIATTR_REGCOUNT
	.align		4
        /*0000*/ 	.byte	0x04, 0x2f
        /*0002*/ 	.short	(.L_1 - .L_0)
	.align		4
.L_0:
        /*0004*/ 	.word	index@(triton_poi_fused_stack_2)
        /*0008*/ 	.word	0x0000000e


	//----- nvinfo : EIATTR_MIN_STACK_SIZE
	.align		4
.L_1:
        /*000c*/ 	.byte	0x04, 0x12
        /*000e*/ 	.short	(.L_3 - .L_2)
	.align		4
.L_2:
        /*0010*/ 	.word	index@(triton_poi_fused_stack_2)
        /*0014*/ 	.word	0x00000000


	//----- nvinfo : EIATTR_FRAME_SIZE
	.align		4
.L_3:
        /*0018*/ 	.byte	0x04, 0x11
        /*001a*/ 	.short	(.L_5 - .L_4)
	.align		4
.L_4:
        /*001c*/ 	.word	index@(triton_poi_fused_stack_2)
        /*0020*/ 	.word	0x00000000


	//----- nvinfo : EIATTR_MIN_STACK_SIZE
	.align		4
.L_5:
        /*0024*/ 	.byte	0x04, 0x12
        /*0026*/ 	.short	(.L_7 - .L_6)
	.align		4
.L_6:
        /*0028*/ 	.word	index@(triton_poi_fused_stack_2)
        /*002c*/ 	.word	0x00000000
.L_7:


//--------------------- .nv.info.triton_poi_fused_stack_2 --------------------------
	.section	.nv.info.triton_poi_fused_stack_2,"",@"SHT_CUDA_INFO"
	.sectionflags	@""
	.align	4


	//----- nvinfo : EIATTR_CUDA_API_VERSION
	.align		4
        /*0000*/ 	.byte	0x04, 0x37
        /*0002*/ 	.short	(.L_9 - .L_8)
.L_8:
        /*0004*/ 	.word	0x0000007c


	//----- nvinfo : EIATTR_KPARAM_INFO
	.align		4
.L_9:
        /*0008*/ 	.byte	0x04, 0x17
        /*000a*/ 	.short	(.L_11 - .L_10)
.L_10:
        /*000c*/ 	.word	0x00000000
        /*0010*/ 	.short	0x0002
        /*0012*/ 	.short	0x0010
        /*0014*/ 	.byte	0x00, 0xf0, 0x11, 0x00


	//----- nvinfo : EIATTR_KPARAM_INFO
	.align		4
.L_11:
        /*0018*/ 	.byte	0x04, 0x17
        /*001a*/ 	.short	(.L_13 - .L_12)
.L_12:
        /*001c*/ 	.word	0x00000000
        /*0020*/ 	.short	0x0001
        /*0022*/ 	.short	0x0008
        /*0024*/ 	.byte	0x00, 0xf4, 0x21, 0x00


	//----- nvinfo : EIATTR_KPARAM_INFO
	.align		4
.L_13:
        /*0028*/ 	.byte	0x04, 0x17
        /*002a*/ 	.short	(.L_15 - .L_14)
.L_14:
        /*002c*/ 	.word	0x00000000
        /*0030*/ 	.short	0x0000
        /*0032*/ 	.short	0x0000
        /*0034*/ 	.byte	0x00, 0xf4, 0x21, 0x00


	//----- nvinfo : EIATTR_SPARSE_MMA_MASK
	.align		4
.L_15:
        /*0038*/ 	.byte	0x03, 0x50
        /*003a*/ 	.short	0x0000


	//----- nvinfo : EIATTR_MAXREG_COUNT
	.align		4
        /*003c*/ 	.byte	0x03, 0x1b
        /*003e*/ 	.short	0x00ff


	//----- nvinfo : EIATTR_EXIT_INSTR_OFFSETS
	.align		4
        /*0040*/ 	.byte	0x04, 0x1c
        /*0042*/ 	.short	(.L_17 - .L_16)


	//   ....[0]....
.L_16:
        /*0044*/ 	.word	0x00000210


	//   ....[1]....
        /*0048*/ 	.word	0x00000230


	//----- nvinfo : EIATTR_REQNTID
	.align		4
.L_17:
        /*004c*/ 	.byte	0x04, 0x10
        /*004e*/ 	.short	(.L_19 - .L_18)
.L_18:
        /*0050*/ 	.word	0x00000080
        /*0054*/ 	.word	0x00000001
        /*0058*/ 	.word	0x00000001


	//----- nvinfo : EIATTR_CBANK_PARAM_SIZE
	.align		4
.L_19:
        /*005c*/ 	.byte	0x03, 0x19
        /*005e*/ 	.short	0x0014


	//----- nvinfo : EIATTR_PARAM_CBANK
	.align		4
        /*0060*/ 	.byte	0x04, 0x0a
        /*0062*/ 	.short	(.L_21 - .L_20)
	.align		4
.L_20:
        /*0064*/ 	.word	index@(.nv.constant0.triton_poi_fused_stack_2)
        /*0068*/ 	.short	0x0210
        /*006a*/ 	.short	0x0014


	//----- nvinfo : EIATTR_SW_WAR
	.align		4
.L_21:
        /*006c*/ 	.byte	0x04, 0x36
        /*006e*/ 	.short	(.L_23 - .L_22)
.L_22:
        /*0070*/ 	.word	0x00000008
.L_23:


//--------------------- .nv.callgraph             --------------------------
	.section	.nv.callgraph,"",@"SHT_CUDA_CALLGRAPH"
	.align	4
	.sectionentsize	8
	.align		4
        /*0000*/ 	.word	0x00000000
	.align		4
        /*0004*/ 	.word	0xffffffff
	.align		4
        /*0008*/ 	.word	0x00000000
	.align		4
        /*000c*/ 	.word	0xfffffffe
	.align		4
        /*0010*/ 	.word	0x00000000
	.align		4
        /*0014*/ 	.word	0xfffffffd
	.align		4
        /*0018*/ 	.word	0x00000000
	.align		4
        /*001c*/ 	.word	0xfffffffc


//--------------------- .text.triton_poi_fused_stack_2 --------------------------
	.section	.text.triton_poi_fused_stack_2,"ax",@progbits
	.align	128
        .global         triton_poi_fused_stack_2
        .type           triton_poi_fused_stack_2,@function
        .size           triton_poi_fused_stack_2,(.L_x_1 - triton_poi_fused_stack_2)
        .other          triton_poi_fused_stack_2,@"STO_CUDA_ENTRY STV_DEFAULT"
triton_poi_fused_stack_2:
.text.triton_poi_fused_stack_2:
[----:B------:R-:W0:Y:S02]  /*0000*/  LDC R1, c[0x0][0x28] ;  /* 0x00000a00ff017b82 */ /* 0x000e240000000800 */
[----:B------:R-:W1:Y:S01]  /*0010*/  S2R R0, SR_TID.X ;  /* 0x0000000000007919 */ /* 0x000e620000002100 */
[----:B------:R-:W2:Y:S01]  /*0020*/  LDC.64 R2, c[0x0][0x210] ;  /* 0x00008400ff027b82 */ /* 0x000ea20000000a00 */
[----:B------:R-:W-:Y:S01]  /*0030*/  IMAD.MOV.U32 R8, RZ, RZ, RZ ;  /* 0x000000ffff087224 */ /* 0x000fe200078e00ff */
[----:B------:R-:W-:Y:S01]  /*0040*/  ULDC.64 UR4, c[0x0][0x208] ;  /* 0x0000820000047ab9 */ /* 0x000fe20000000a00 */
[----:B------:R-:W3:Y:S01]  /*0050*/  S2R R5, SR_CTAID.X ;  /* 0x0000000000057919 */ /* 0x000ee20000002500 */
[----:B-1----:R-:W-:Y:S02]  /*0060*/  LOP3.LUT R0, R0, 0x7f, RZ, 0xc0, !PT ;  /* 0x0000007f00007812 */ /* 0x002fe400078ec0ff */
[----:B---3--:R-:W-:-:S03]  /*0070*/  SHF.R.S32.HI R6, RZ, 0x18, R5 ;  /* 0x00000018ff067819 */ /* 0x008fc60000011405 */
[----:B------:R-:W-:Y:S01]  /*0080*/  IMAD R9, R5, 0x80, R0 ;  /* 0x0000008005097824 */ /* 0x000fe200078e0200 */
[----:B------:R-:W-:-:S04]  /*0090*/  SGXT R6, R6, 0x1 ;  /* 0x000000010606781a */ /* 0x000fc80000000200 */
[CC--:B------:R-:W-:Y:S02]  /*00a0*/  LEA.HI R0, R9.reuse, R9.reuse, RZ, 0x1 ;  /* 0x0000000909007211 */ /* 0x0c0fe400078f08ff */
[----:B------:R-:W-:Y:S02]  /*00b0*/  LEA.HI R6, R6, R9, RZ, 0x2 ;  /* 0x0000000906067211 */ /* 0x000fe400078f10ff */
[----:B------:R-:W-:Y:S02]  /*00c0*/  LOP3.LUT R4, R0, 0xfffffffe, RZ, 0xc0, !PT ;  /* 0xfffffffe00047812 */ /* 0x000fe400078ec0ff */
[----:B------:R-:W-:Y:S02]  /*00d0*/  SHF.R.S32.HI R5, RZ, 0x1, R0 ;  /* 0x00000001ff057819 */ /* 0x000fe40000011400 */
[----:B------:R-:W-:Y:S01]  /*00e0*/  LOP3.LUT R6, R6, 0xfffffffc, RZ, 0xc0, !PT ;  /* 0xfffffffc06067812 */ /* 0x000fe200078ec0ff */
[----:B------:R-:W-:Y:S01]  /*00f0*/  IMAD.IADD R4, R9, 0x1, -R4 ;  /* 0x0000000109047824 */ /* 0x000fe200078e0a04 */
[----:B------:R-:W-:-:S02]  /*0100*/  LEA.HI R0, R0, R5, RZ, 0x1 ;  /* 0x0000000500007211 */ /* 0x000fc400078f08ff */
[C---:B------:R-:W-:Y:S02]  /*0110*/  ISETP.GE.AND P2, PT, R9.reuse, 0x100, PT ;  /* 0x000001000900780c */ /* 0x040fe40003f46270 */
[----:B------:R-:W-:Y:S02]  /*0120*/  ISETP.GE.AND P3, PT, R4, 0x1, PT ;  /* 0x000000010400780c */ /* 0x000fe40003f66270 */
[----:B------:R-:W-:Y:S02]  /*0130*/  LOP3.LUT R0, R0, 0xfffffffe, RZ, 0xc0, !PT ;  /* 0xfffffffe00007812 */ /* 0x000fe400078ec0ff */
[----:B------:R-:W-:Y:S02]  /*0140*/  ISETP.LT.AND P0, PT, R9, 0x100, !P3 ;  /* 0x000001000900780c */ /* 0x000fe40005f01270 */
[----:B------:R-:W-:Y:S01]  /*0150*/  IADD3 R5, R6, R5, -R0 ;  /* 0x0000000506057210 */ /* 0x000fe20007ffe800 */
[----:B------:R-:W-:Y:S01]  /*0160*/  IMAD.MOV.U32 R0, RZ, RZ, RZ ;  /* 0x000000ffff007224 */ /* 0x000fe200078e00ff */
[----:B------:R-:W-:-:S03]  /*0170*/  ISETP.GT.AND P1, PT, R4, RZ, !P2 ;  /* 0x000000ff0400720c */ /* 0x000fc60005724270 */
[C---:B------:R-:W-:Y:S02]  /*0180*/  VIADD R7, R5.reuse, 0x2 ;  /* 0x0000000205077836 */ /* 0x040fe40000000000 */
[----:B--2---:R-:W-:-:S04]  /*0190*/  IMAD.WIDE R4, R5, 0x4, R2 ;  /* 0x0000000405047825 */ /* 0x004fc800078e0202 */
[----:B------:R-:W-:Y:S01]  /*01a0*/  IMAD.WIDE R2, R7, 0x4, R2 ;  /* 0x0000000407027825 */ /* 0x000fe200078e0202 */
[----:B------:R-:W2:Y:S01]  /*01b0*/  @P0 LDG.E.EL R0, desc[UR4][R4.64] ;  /* 0x0000000404000981 */ /* 0x000ea2000c2e1900 */
[----:B------:R-:W1:Y:S03]  /*01c0*/  LDC.64 R6, c[0x0][0x218] ;  /* 0x00008600ff067b82 */ /* 0x000e660000000a00 */
[----:B------:R-:W3:Y:S01]  /*01d0*/  @P1 LDG.E.EL R8, desc[UR4][R2.64] ;  /* 0x0000000402081981 */ /* 0x000ee2000c2e1900 */
[----:B-1----:R-:W-:Y:S01]  /*01e0*/  IMAD.WIDE R6, R9, 0x4, R6 ;  /* 0x0000000409067825 */ /* 0x002fe200078e0206 */
[----:B--2---:R-:W-:Y:S02]  /*01f0*/  SEL R11, R0, RZ, P0 ;  /* 0x000000ff000b7207 */ /* 0x004fe40000000000 */
[----:B---3--:R-:W-:Y:S01]  /*0200*/  @P3 SEL R11, R8, RZ, P1 ;  /* 0x000000ff080b3207 */ /* 0x008fe20000800000 */
[----:B------:R-:W-:Y:S06]  /*0210*/  @P2 EXIT ;  /* 0x000000000000294d */ /* 0x000fec0003800000 */
[----:B------:R-:W-:Y:S01]  /*0220*/  STG.E desc[UR4][R6.64], R11 ;  /* 0x0000000b06007986 */ /* 0x000fe2000c101904 */
[----:B------:R-:W-:Y:S05]  /*0230*/  EXIT ;  /* 0x000000000000794d */ /* 0x000fea0003800000 */
.L_x_0:
[----:B------:R-:W-:-:S00]  /*0240*/  BRA `(.L_x_0) ;  /* 0xfffffffc00fc7947 */ /* 0x000fc0000383ffff */
[----:B------:R-:W-:-:S00]  /*0250*/  NOP ;  /* 0x0000000000007918 */ /* 0x000fc00000000000 */
        /* <DEDUP_REMOVED lines=10> */
.L_x_1:


//--------------------- .nv.constant0.triton_poi_fused_stack_2 --------------------------
	.section	.nv.constant0.triton_poi_fused_stack_2,"a",@progbits
	.sectionflags	@""
	.align	4
.nv.constant0.triton_poi_fused_stack_2:
	.zero		548
